	.headerflags	@"EF_CUDA_TEXMODE_UNIFIED EF_CUDA_64BIT_ADDRESS EF_CUDA_ACCELERATORS EF_CUDA_SM90 EF_CUDA_VIRTUAL_SM(EF_CUDA_SM90)"
	.elftype	@"ET_EXEC"


//--------------------- .nv.info                  --------------------------
	.section	.nv.info,"",@"SHT_CUDA_INFO"
	.align	4


	//----- nvinfo : EIATTR_REGCOUNT
	.align		4
        /*0000*/ 	.byte	0x04, 0x2f
        /*0002*/ 	.short	(.L_3 - .L_2)
	.align		4
.L_2:
        /*0004*/ 	.word	index@(triton_poi_fused_cat_16)
        /*0008*/ 	.word	0x0000001a


	//----- nvinfo : EIATTR_MIN_STACK_SIZE
	.align		4
.L_3:
        /*000c*/ 	.byte	0x04, 0x12
        /*000e*/ 	.short	(.L_5 - .L_4)
	.align		4
.L_4:
        /*0010*/ 	.word	index@(triton_poi_fused_cat_16)
        /*0014*/ 	.word	0x00000000


	//----- nvinfo : EIATTR_FRAME_SIZE
	.align		4
.L_5:
        /*0018*/ 	.byte	0x04, 0x11
        /*001a*/ 	.short	(.L_7 - .L_6)
	.align		4
.L_6:
        /*001c*/ 	.word	index@(triton_poi_fused_cat_16)
        /*0020*/ 	.word	0x00000000


	//----- nvinfo : EIATTR_MIN_STACK_SIZE
	.align		4
.L_7:
        /*0024*/ 	.byte	0x04, 0x12
        /*0026*/ 	.short	(.L_9 - .L_8)
	.align		4
.L_8:
        /*0028*/ 	.word	index@(triton_poi_fused_cat_16)
        /*002c*/ 	.word	0x00000000
.L_9:


//--------------------- .nv.info.triton_poi_fused_cat_16 --------------------------
	.section	.nv.info.triton_poi_fused_cat_16,"",@"SHT_CUDA_INFO"
	.sectionflags	@""
	.align	4


	//----- nvinfo : EIATTR_CUDA_API_VERSION
	.align		4
        /*0000*/ 	.byte	0x04, 0x37
        /*0002*/ 	.short	(.L_11 - .L_10)
.L_10:
        /*0004*/ 	.word	0x0000007c


	//----- nvinfo : EIATTR_KPARAM_INFO
	.align		4
.L_11:
        /*0008*/ 	.byte	0x04, 0x17
        /*000a*/ 	.short	(.L_13 - .L_12)
.L_12:
        /*000c*/ 	.word	0x00000000
        /*0010*/ 	.short	0x0007
        /*0012*/ 	.short	0x0038
        /*0014*/ 	.byte	0x00, 0xf0, 0x11, 0x00


	//----- nvinfo : EIATTR_KPARAM_INFO
	.align		4
.L_13:
        /*0018*/ 	.byte	0x04, 0x17
        /*001a*/ 	.short	(.L_15 - .L_14)
.L_14:
        /*001c*/ 	.word	0x00000000
        /*0020*/ 	.short	0x0006
        /*0022*/ 	.short	0x0030
        /*0024*/ 	.byte	0x00, 0xf4, 0x21, 0x00


	//----- nvinfo : EIATTR_KPARAM_INFO
	.align		4
.L_15:
        /*0028*/ 	.byte	0x04, 0x17
        /*002a*/ 	.short	(.L_17 - .L_16)
.L_16:
        /*002c*/ 	.word	0x00000000
        /*0030*/ 	.short	0x0005
        /*0032*/ 	.short	0x0028
        /*0034*/ 	.byte	0x00, 0xf4, 0x21, 0x00


	//----- nvinfo : EIATTR_KPARAM_INFO
	.align		4
.L_17:
        /*0038*/ 	.byte	0x04, 0x17
        /*003a*/ 	.short	(.L_19 - .L_18)
.L_18:
        /*003c*/ 	.word	0x00000000
        /*0040*/ 	.short	0x0004
        /*0042*/ 	.short	0x0020
        /*0044*/ 	.byte	0x00, 0xf4, 0x21, 0x00


	//----- nvinfo : EIATTR_KPARAM_INFO
	.align		4
.L_19:
        /*0048*/ 	.byte	0x04, 0x17
        /*004a*/ 	.short	(.L_21 - .L_20)
.L_20:
        /*004c*/ 	.word	0x00000000
        /*0050*/ 	.short	0x0003
        /*0052*/ 	.short	0x0018
        /*0054*/ 	.byte	0x00, 0xf4, 0x21, 0x00


	//----- nvinfo : EIATTR_KPARAM_INFO
	.align		4
.L_21:
        /*0058*/ 	.byte	0x04, 0x17
        /*005a*/ 	.short	(.L_23 - .L_22)
.L_22:
        /*005c*/ 	.word	0x00000000
        /*0060*/ 	.short	0x0002
        /*0062*/ 	.short	0x0010
        /*0064*/ 	.byte	0x00, 0xf4, 0x21, 0x00


	//----- nvinfo : EIATTR_KPARAM_INFO
	.align		4
.L_23:
        /*0068*/ 	.byte	0x04, 0x17
        /*006a*/ 	.short	(.L_25 - .L_24)
.L_24:
        /*006c*/ 	.word	0x00000000
        /*0070*/ 	.short	0x0001
        /*0072*/ 	.short	0x0008
        /*0074*/ 	.byte	0x00, 0xf4, 0x21, 0x00


	//----- nvinfo : EIATTR_KPARAM_INFO
	.align		4
.L_25:
        /*0078*/ 	.byte	0x04, 0x17
        /*007a*/ 	.short	(.L_27 - .L_26)
.L_26:
        /*007c*/ 	.word	0x00000000
        /*0080*/ 	.short	0x0000
        /*0082*/ 	.short	0x0000
        /*0084*/ 	.byte	0x00, 0xf4, 0x21, 0x00


	//----- nvinfo : EIATTR_SPARSE_MMA_MASK
	.align		4
.L_27:
        /*0088*/ 	.byte	0x03, 0x50
        /*008a*/ 	.short	0x0000


	//----- nvinfo : EIATTR_MAXREG_COUNT
	.align		4
        /*008c*/ 	.byte	0x03, 0x1b
        /*008e*/ 	.short	0x00ff


	//----- nvinfo : EIATTR_EXIT_INSTR_OFFSETS
	.align		4
        /*0090*/ 	.byte	0x04, 0x1c
        /*0092*/ 	.short	(.L_29 - .L_28)


	//   ....[0]....
.L_28:
        /*0094*/ 	.word	0x000006b0


	//   ....[1]....
        /*0098*/ 	.word	0x000006d0


	//----- nvinfo : EIATTR_REQNTID
	.align		4
.L_29:
        /*009c*/ 	.byte	0x04, 0x10
        /*009e*/ 	.short	(.L_31 - .L_30)
.L_30:
        /*00a0*/ 	.word	0x00000080
        /*00a4*/ 	.word	0x00000001
        /*00a8*/ 	.word	0x00000001


	//----- nvinfo : EIATTR_CBANK_PARAM_SIZE
	.align		4
.L_31:
        /*00ac*/ 	.byte	0x03, 0x19
        /*00ae*/ 	.short	0x003c


	//----- nvinfo : EIATTR_PARAM_CBANK
	.align		4
        /*00b0*/ 	.byte	0x04, 0x0a
        /*00b2*/ 	.short	(.L_33 - .L_32)
	.align		4
.L_32:
        /*00b4*/ 	.word	index@(.nv.constant0.triton_poi_fused_cat_16)
        /*00b8*/ 	.short	0x0210
        /*00ba*/ 	.short	0x003c


	//----- nvinfo : EIATTR_SW_WAR
	.align		4
.L_33:
        /*00bc*/ 	.byte	0x04, 0x36
        /*00be*/ 	.short	(.L_35 - .L_34)
.L_34:
        /*00c0*/ 	.word	0x00000008
.L_35:


//--------------------- .nv.callgraph             --------------------------
	.section	.nv.callgraph,"",@"SHT_CUDA_CALLGRAPH"
	.align	4
	.sectionentsize	8
	.align		4
        /*0000*/ 	.word	0x00000000
	.align		4
        /*0004*/ 	.word	0xffffffff
	.align		4
        /*0008*/ 	.word	0x00000000
	.align		4
        /*000c*/ 	.word	0xfffffffe
	.align		4
        /*0010*/ 	.word	0x00000000
	.align		4
        /*0014*/ 	.word	0xfffffffd
	.align		4
        /*0018*/ 	.word	0x00000000
	.align		4
        /*001c*/ 	.word	0xfffffffc


//--------------------- .nv.constant4             --------------------------
	.section	.nv.constant4,"a",@progbits
	.align	8
	.align		8
.nv.constant4:
        /*0000*/ 	.dword	_$_str
	.align		8
        /*0008*/ 	.dword	_$_str_$_2


//--------------------- .text.triton_poi_fused_cat_16 --------------------------
	.section	.text.triton_poi_fused_cat_16,"ax",@progbits
	.align	128
        .global         triton_poi_fused_cat_16
        .type           triton_poi_fused_cat_16,@function
        .size           triton_poi_fused_cat_16,(.L_x_1 - triton_poi_fused_cat_16)
        .other          triton_poi_fused_cat_16,@"STO_CUDA_ENTRY STV_DEFAULT"
triton_poi_fused_cat_16:
.text.triton_poi_fused_cat_16:
[----:B------:R-:W0:Y:S01]  /*0000*/  LDC R1, c[0x0][0x28] ;  /* 0x00000a00ff017b82 */ /* 0x000e220000000800 */
[----:B------:R-:W1:Y:S07]  /*0010*/  S2R R0, SR_TID.X ;  /* 0x0000000000007919 */ /* 0x000e6e0000002100 */
[----:B------:R-:W2:Y:S01]  /*0020*/  LDC.64 R4, c[0x0][0x220] ;  /* 0x00008800ff047b82 */ /* 0x000ea20000000a00 */
[----:B------:R-:W-:Y:S01]  /*0030*/  CS2R R10, SRZ ;  /* 0x00000000000a7805 */ /* 0x000fe2000001ff00 */
[----:B------:R-:W-:Y:S01]  /*0040*/  ULDC.64 UR4, c[0x0][0x208] ;  /* 0x0000820000047ab9 */ /* 0x000fe20000000a00 */
[----:B------:R-:W3:Y:S05]  /*0050*/  S2R R3, SR_CTAID.X ;  /* 0x0000000000037919 */ /* 0x000eea0000002500 */
[----:B------:R-:W4:Y:S08]  /*0060*/  LDC.64 R18, c[0x0][0x210] ;  /* 0x00008400ff127b82 */ /* 0x000f300000000a00 */
[----:B------:R-:W5:Y:S08]  /*0070*/  LDC.64 R8, c[0x0][0x218] ;  /* 0x00008600ff087b82 */ /* 0x000f700000000a00 */
[----:B------:R-:W2:Y:S01]  /*0080*/  LDC.64 R6, c[0x0][0x228] ;  /* 0x00008a00ff067b82 */ /* 0x000ea20000000a00 */
[----:B------:R-:W-:Y:S01]  /*0090*/  IMAD.MOV.U32 R12, RZ, RZ, RZ ;  /* 0x000000ffff0c7224 */ /* 0x000fe200078e00ff */
[----:B------:R-:W-:Y:S01]  /*00a0*/  ULDC.64 UR6, c[0x0][0x238] ;  /* 0x00008e0000067ab9 */ /* 0x000fe20000000a00 */
[----:B-1----:R-:W-:-:S05]  /*00b0*/  IMAD.SHL.U32 R0, R0, 0x2, RZ ;  /* 0x0000000200007824 */ /* 0x002fca00078e00ff */
[----:B------:R-:W-:-:S05]  /*00c0*/  LOP3.LUT R0, R0, 0xfe, RZ, 0xc0, !PT ;  /* 0x000000fe00007812 */ /* 0x000fca00078ec0ff */
[----:B---3--:R-:W-:-:S05]  /*00d0*/  IMAD R0, R3, 0x100, R0 ;  /* 0x0000010003007824 */ /* 0x008fca00078e0200 */
[----:B------:R-:W-:-:S04]  /*00e0*/  SHF.R.S32.HI R3, RZ, 0x1f, R0 ;  /* 0x0000001fff037819 */ /* 0x000fc80000011400 */
[----:B------:R-:W-:-:S04]  /*00f0*/  LEA.HI R14, R3, R0, RZ, 0x4 ;  /* 0x00000000030e7211 */ /* 0x000fc800078f20ff */
[----:B------:R-:W-:-:S05]  /*0100*/  SHF.R.S32.HI R13, RZ, 0x4, R14 ;  /* 0x00000004ff0d7819 */ /* 0x000fca000001140e */
[----:B------:R-:W-:-:S05]  /*0110*/  IMAD.HI R2, R13, 0x7af4f3ff, RZ ;  /* 0x7af4f3ff0d027827 */ /* 0x000fca00078e02ff */
[----:B------:R-:W-:-:S04]  /*0120*/  SHF.R.U32.HI R3, RZ, 0x1f, R2 ;  /* 0x0000001fff037819 */ /* 0x000fc80000011602 */
[----:B------:R-:W-:-:S05]  /*0130*/  LEA.HI.SX32 R2, R2, R3, 0x18 ;  /* 0x0000000302027211 */ /* 0x000fca00078fc2ff */
[----:B------:R-:W-:-:S04]  /*0140*/  IMAD R13, R2, -0x215, R13 ;  /* 0xfffffdeb020d7824 */ /* 0x000fc800078e020d */
[C---:B--2---:R-:W-:Y:S01]  /*0150*/  IMAD.WIDE R4, R13.reuse, 0x4, R4 ;  /* 0x000000040d047825 */ /* 0x044fe200078e0204 */
[----:B------:R-:W-:-:S04]  /*0160*/  ISETP.GE.AND P2, PT, R13, 0x200, PT ;  /* 0x000002000d00780c */ /* 0x000fc80003f46270 */
[----:B------:R-:W-:-:S13]  /*0170*/  ISETP.LT.AND P3, PT, R0, 0x8540, !P2 ;  /* 0x000085400000780c */ /* 0x000fda0005761270 */
[----:B------:R-:W2:Y:S04]  /*0180*/  @P3 LDG.E.EL R11, desc[UR4][R4.64] ;  /* 0x00000004040b3981 */ /* 0x000ea8000c2e1900 */
[----:B------:R1:W3:Y:S01]  /*0190*/  @P3 LDG.E.EL R10, desc[UR4][R4.64] ;  /* 0x00000004040a3981 */ /* 0x0002e2000c2e1900 */
[----:B------:R-:W-:-:S04]  /*01a0*/  IMAD.HI R15, R0, 0x7af4f3ff, RZ ;  /* 0x7af4f3ff000f7827 */ /* 0x000fc800078e02ff */
[----:B-----5:R-:W-:Y:S01]  /*01b0*/  IMAD.WIDE R8, R13, 0x4, R8 ;  /* 0x000000040d087825 */ /* 0x020fe200078e0208 */
[----:B------:R-:W-:-:S04]  /*01c0*/  SHF.R.U32.HI R2, RZ, 0x1f, R15 ;  /* 0x0000001fff027819 */ /* 0x000fc8000001160f */
[----:B------:R-:W-:Y:S02]  /*01d0*/  LEA.HI.SX32 R15, R15, R2, 0x14 ;  /* 0x000000020f0f7211 */ /* 0x000fe400078fa2ff */
[----:B-1----:R-:W-:Y:S01]  /*01e0*/  CS2R R4, SRZ ;  /* 0x0000000000047805 */ /* 0x002fe2000001ff00 */
[----:B------:R-:W5:Y:S02]  /*01f0*/  @P3 LDG.E.EL R12, desc[UR4][R8.64] ;  /* 0x00000004080c3981 */ /* 0x000f64000c2e1900 */
[----:B------:R-:W-:-:S04]  /*0200*/  IMAD R2, R15, -0x2150, R0 ;  /* 0xffffdeb00f027824 */ /* 0x000fc800078e0200 */
[----:B------:R-:W-:Y:S02]  /*0210*/  IMAD R17, R15, 0x2000, R2 ;  /* 0x000020000f117824 */ /* 0x000fe400078e0202 */
[----:B------:R-:W1:Y:S02]  /*0220*/  LDC.64 R2, c[0x0][0x230] ;  /* 0x00008c00ff027b82 */ /* 0x000e640000000a00 */
[----:B----4-:R-:W-:Y:S01]  /*0230*/  IMAD.WIDE R18, R17, 0x4, R18 ;  /* 0x0000000411127825 */ /* 0x010fe200078e0212 */
[----:B------:R-:W-:-:S04]  /*0240*/  CS2R R16, SRZ ;  /* 0x0000000000107805 */ /* 0x000fc8000001ff00 */
[----:B------:R1:W4:Y:S01]  /*0250*/  @P3 LDG.E.64 R4, desc[UR4][R18.64] ;  /* 0x0000000412043981 */ /* 0x000322000c1e1b00 */
[----:B------:R-:W-:Y:S01]  /*0260*/  LOP3.LUT R23, R14, 0xfffffff0, RZ, 0xc0, !PT ;  /* 0xfffffff00e177812 */ /* 0x000fe200078ec0ff */
[----:B------:R-:W-:Y:S02]  /*0270*/  IMAD R15, R15, 0x150, RZ ;  /* 0x000001500f0f7824 */ /* 0x000fe400078e02ff */
[----:B------:R1:W4:Y:S01]  /*0280*/  @P3 LDG.E.EL R17, desc[UR4][R8.64] ;  /* 0x0000000408113981 */ /* 0x000322000c2e1900 */
[----:B0-----:R-:W-:Y:S01]  /*0290*/  IMAD.WIDE R20, R13, 0x4, R6 ;  /* 0x000000040d147825 */ /* 0x001fe200078e0206 */
[----:B------:R-:W-:-:S03]  /*02a0*/  CS2R R6, SRZ ;  /* 0x0000000000067805 */ /* 0x000fc6000001ff00 */
[C---:B------:R-:W-:Y:S01]  /*02b0*/  IMAD.IADD R23, R0.reuse, 0x1, -R23 ;  /* 0x0000000100177824 */ /* 0x040fe200078e0a17 */
[----:B------:R-:W-:Y:S01]  /*02c0*/  ISETP.GE.AND P0, PT, R0, 0x8540, PT ;  /* 0x000085400000780c */ /* 0x000fe20003f06270 */
[C---:B------:R-:W-:Y:S01]  /*02d0*/  IMAD.SHL.U32 R14, R13.reuse, 0x10, RZ ;  /* 0x000000100d0e7824 */ /* 0x040fe200078e00ff */
[----:B------:R-:W4:Y:S01]  /*02e0*/  @P3 LDG.E.EL R16, desc[UR4][R20.64] ;  /* 0x0000000414103981 */ /* 0x000f22000c2e1900 */
[----:B-1----:R-:W-:Y:S01]  /*02f0*/  IMAD.WIDE R18, R13, 0x4, R2 ;  /* 0x000000040d127825 */ /* 0x002fe200078e0202 */
[--C-:B------:R-:W-:Y:S02]  /*0300*/  SHF.R.S32.HI R3, RZ, 0x1f, R15.reuse ;  /* 0x0000001fff037819 */ /* 0x100fe4000001140f */
[----:B------:R-:W5:Y:S01]  /*0310*/  @P3 LDG.E.EL R6, desc[UR4][R20.64] ;  /* 0x0000000414063981 */ /* 0x000f62000c2e1900 */
[----:B------:R-:W-:Y:S01]  /*0320*/  IMAD.MOV.U32 R2, RZ, RZ, RZ ;  /* 0x000000ffff027224 */ /* 0x000fe200078e00ff */
[----:B------:R-:W-:Y:S02]  /*0330*/  IADD3 R15, P4, P5, R14, R23, R15 ;  /* 0x000000170e0f7210 */ /* 0x000fe40007d9e00f */
[----:B------:R-:W5:Y:S01]  /*0340*/  @P3 LDG.E.EL R7, desc[UR4][R18.64] ;  /* 0x0000000412073981 */ /* 0x000f62000c2e1900 */
[----:B------:R-:W-:-:S02]  /*0350*/  SHF.R.S32.HI R23, RZ, 0x1f, R23 ;  /* 0x0000001fff177819 */ /* 0x000fc40000011417 */
[----:B------:R-:W-:Y:S01]  /*0360*/  SHF.R.S32.HI R14, RZ, 0x1f, R14 ;  /* 0x0000001fff0e7819 */ /* 0x000fe2000001140e */
[----:B------:R0:W5:Y:S01]  /*0370*/  @P3 LDG.E.EL R2, desc[UR4][R18.64] ;  /* 0x0000000412023981 */ /* 0x000162000c2e1900 */
[----:B------:R-:W-:Y:S02]  /*0380*/  ISETP.GT.AND P1, PT, R13, 0x1ff, !P0 ;  /* 0x000001ff0d00780c */ /* 0x000fe40004724270 */
[----:B------:R-:W-:Y:S02]  /*0390*/  IADD3.X R14, R14, R23, R3, P4, P5 ;  /* 0x000000170e0e7210 */ /* 0x000fe400027ea403 */
[----:B------:R-:W-:-:S04]  /*03a0*/  LEA R8, P4, R15, UR6, 0x2 ;  /* 0x000000060f087c11 */ /* 0x000fc8000f8810ff */
[----:B------:R-:W-:Y:S02]  /*03b0*/  LEA.HI.X R9, R15, UR7, R14, 0x2, P4 ;  /* 0x000000070f097c11 */ /* 0x000fe4000a0f140e */
[----:B------:R-:W-:-:S06]  /*03c0*/  CS2R R14, SRZ ;  /* 0x00000000000e7805 */ /* 0x000fcc000001ff00 */
[----:B------:R1:W5:Y:S01]  /*03d0*/  @P1 LDG.E.64 R14, desc[UR4][R8.64+-0x8000] ;  /* 0xff800004080e1981 */ /* 0x000362000c1e1b00 */
[----:B0-----:R-:W-:Y:S01]  /*03e0*/  IMAD.MOV.U32 R19, RZ, RZ, 0x3e800000 ;  /* 0x3e800000ff137424 */ /* 0x001fe200078e00ff */
[----:B--2---:R-:W-:-:S05]  /*03f0*/  SEL R3, R11, RZ, P3 ;  /* 0x000000ff0b037207 */ /* 0x004fca0001800000 */
[----:B------:R-:W-:Y:S01]  /*0400*/  FADD R3, R3, 9.9999997473787516356e-06 ;  /* 0x3727c5ac03037421 */ /* 0x000fe20000000000 */
[----:B---3--:R-:W-:-:S03]  /*0410*/  SEL R10, R10, RZ, P3 ;  /* 0x000000ff0a0a7207 */ /* 0x008fc60001800000 */
[----:B------:R-:W0:Y:S02]  /*0420*/  MUFU.SQRT R11, R3 ;  /* 0x00000003000b7308 */ /* 0x000e240000002000 */
[----:B------:R-:W-:-:S06]  /*0430*/  FADD R10, R10, 9.9999997473787516356e-06 ;  /* 0x3727c5ac0a0a7421 */ /* 0x000fcc0000000000 */
[----:B------:R-:W2:Y:S01]  /*0440*/  MUFU.SQRT R13, R10 ;  /* 0x0000000a000d7308 */ /* 0x000ea20000002000 */
[C---:B0-----:R-:W-:Y:S02]  /*0450*/  FSETP.GT.AND P6, PT, R11.reuse, 8.50705917302346158658e+37, PT ;  /* 0x7e8000000b00780b */ /* 0x041fe40003fc4000 */
[----:B------:R-:W-:Y:S02]  /*0460*/  FSETP.GEU.AND P5, PT, R11, 1.175494350822287508e-38, PT ;  /* 0x008000000b00780b */ /* 0x000fe40003fae000 */
[----:B------:R-:W-:Y:S02]  /*0470*/  FSEL R18, R19, 1, P6 ;  /* 0x3f80000013127808 */ /* 0x000fe40003000000 */
[----:B--2---:R-:W-:-:S07]  /*0480*/  FSETP.GT.AND P4, PT, R13, 8.50705917302346158658e+37, PT ;  /* 0x7e8000000d00780b */ /* 0x004fce0003f84000 */
[----:B------:R-:W-:Y:S01]  /*0490*/  @P6 FMUL R11, R11, 0.25 ;  /* 0x3e8000000b0b6820 */ /* 0x000fe20000400000 */
[----:B------:R-:W-:-:S03]  /*04a0*/  FSETP.GEU.AND P6, PT, R13, 1.175494350822287508e-38, PT ;  /* 0x008000000d00780b */ /* 0x000fc60003fce000 */
[----:B------:R-:W-:Y:S02]  /*04b0*/  @!P5 FMUL R11, R11, 16777216 ;  /* 0x4b8000000b0bd820 */ /* 0x000fe40000400000 */
[----:B------:R-:W-:-:S04]  /*04c0*/  @P4 FMUL R13, R13, 0.25 ;  /* 0x3e8000000d0d4820 */ /* 0x000fc80000400000 */
[----:B------:R-:W0:Y:S04]  /*04d0*/  MUFU.RCP R11, R11 ;  /* 0x0000000b000b7308 */ /* 0x000e280000001000 */
[----:B------:R-:W-:Y:S01]  /*04e0*/  @!P6 FMUL R13, R13, 16777216 ;  /* 0x4b8000000d0de820 */ /* 0x000fe20000400000 */
[----:B----4-:R-:W-:Y:S02]  /*04f0*/  SEL R4, R4, RZ, P3 ;  /* 0x000000ff04047207 */ /* 0x010fe40001800000 */
[----:B-----5:R-:W-:-:S03]  /*0500*/  SEL R3, R12, RZ, P3 ;  /* 0x000000ff0c037207 */ /* 0x020fc60001800000 */
[----:B------:R-:W2:Y:S01]  /*0510*/  MUFU.RCP R13, R13 ;  /* 0x0000000d000d7308 */ /* 0x000ea20000001000 */
[----:B------:R-:W-:Y:S01]  /*0520*/  FSEL R10, R19, 1, P4 ;  /* 0x3f800000130a7808 */ /* 0x000fe20002000000 */
[----:B-1----:R-:W-:Y:S01]  /*0530*/  FADD R8, R4, -R3 ;  /* 0x8000000304087221 */ /* 0x002fe20000000000 */
[----:B------:R-:W-:Y:S01]  /*0540*/  SEL R3, R5, RZ, P3 ;  /* 0x000000ff05037207 */ /* 0x000fe20001800000 */
[----:B------:R-:W-:Y:S01]  /*0550*/  @!P5 FMUL R18, R18, 16777216 ;  /* 0x4b8000001212d820 */ /* 0x000fe20000400000 */
[----:B------:R-:W1:Y:S01]  /*0560*/  LDC.64 R4, c[0x0][0x240] ;  /* 0x00009000ff047b82 */ /* 0x000e620000000a00 */
[----:B------:R-:W-:Y:S01]  /*0570*/  SEL R12, R17, RZ, P3 ;  /* 0x000000ff110c7207 */ /* 0x000fe20001800000 */
[----:B------:R-:W-:Y:S01]  /*0580*/  @!P6 FMUL R10, R10, 16777216 ;  /* 0x4b8000000a0ae820 */ /* 0x000fe20000400000 */
[----:B0-----:R-:W-:-:S03]  /*0590*/  FMUL R9, R11, R18 ;  /* 0x000000120b097220 */ /* 0x001fc60000400000 */
[----:B------:R-:W-:Y:S01]  /*05a0*/  FADD R3, R3, -R12 ;  /* 0x8000000c03037221 */ /* 0x000fe20000000000 */
[----:B------:R-:W-:Y:S01]  /*05b0*/  FMUL R8, R8, R9 ;  /* 0x0000000908087220 */ /* 0x000fe20000400000 */
[----:B--2---:R-:W-:Y:S01]  /*05c0*/  FMUL R10, R13, R10 ;  /* 0x0000000a0d0a7220 */ /* 0x004fe20000400000 */
[----:B------:R-:W-:Y:S02]  /*05d0*/  SEL R9, R16, RZ, P3 ;  /* 0x000000ff10097207 */ /* 0x000fe40001800000 */
[----:B------:R-:W-:Y:S02]  /*05e0*/  SEL R6, R6, RZ, P3 ;  /* 0x000000ff06067207 */ /* 0x000fe40001800000 */
[----:B------:R-:W-:Y:S01]  /*05f0*/  SEL R11, R7, RZ, P3 ;  /* 0x000000ff070b7207 */ /* 0x000fe20001800000 */
[----:B------:R-:W-:Y:S01]  /*0600*/  FMUL R7, R3, R10 ;  /* 0x0000000a03077220 */ /* 0x000fe20000400000 */
[----:B------:R-:W-:-:S03]  /*0610*/  SEL R2, R2, RZ, P3 ;  /* 0x000000ff02027207 */ /* 0x000fc60001800000 */
[----:B------:R-:W-:Y:S02]  /*0620*/  FFMA R3, R8, R9, R11 ;  /* 0x0000000908037223 */ /* 0x000fe4000000000b */
[----:B------:R-:W-:-:S03]  /*0630*/  FFMA R2, R7, R6, R2 ;  /* 0x0000000607027223 */ /* 0x000fc60000000002 */
[C---:B------:R-:W-:Y:S02]  /*0640*/  FSETP.GEU.AND P3, PT, R3.reuse, RZ, PT ;  /* 0x000000ff0300720b */ /* 0x040fe40003f6e000 */
[----:B------:R-:W-:Y:S01]  /*0650*/  FSETP.GEU.AND P4, PT, R2, RZ, PT ;  /* 0x000000ff0200720b */ /* 0x000fe20003f8e000 */
[----:B-1----:R-:W-:Y:S01]  /*0660*/  IMAD.WIDE R4, R0, 0x4, R4 ;  /* 0x0000000400047825 */ /* 0x002fe200078e0204 */
[----:B------:R-:W-:Y:S02]  /*0670*/  FSEL R6, R3, RZ, P3 ;  /* 0x000000ff03067208 */ /* 0x000fe40001800000 */
[----:B------:R-:W-:Y:S02]  /*0680*/  FSEL R7, R2, RZ, P4 ;  /* 0x000000ff02077208 */ /* 0x000fe40002000000 */
[----:B------:R-:W-:Y:S02]  /*0690*/  @P2 SEL R6, R14, RZ, P1 ;  /* 0x000000ff0e062207 */ /* 0x000fe40000800000 */
[----:B------:R-:W-:Y:S01]  /*06a0*/  @P2 SEL R7, R15, RZ, P1 ;  /* 0x000000ff0f072207 */ /* 0x000fe20000800000 */
[----:B------:R-:W-:Y:S06]  /*06b0*/  @P0 EXIT ;  /* 0x000000000000094d */ /* 0x000fec0003800000 */
[----:B------:R-:W-:Y:S01]  /*06c0*/  STG.E.64 desc[UR4][R4.64], R6 ;  /* 0x0000000604007986 */ /* 0x000fe2000c101b04 */
[----:B------:R-:W-:Y:S05]  /*06d0*/  EXIT ;  /* 0x000000000000794d */ /* 0x000fea0003800000 */
.L_x_0:
[----:B------:R-:W-:-:S00]  /*06e0*/  BRA `(.L_x_0) ;  /* 0xfffffffc00fc7947 */ /* 0x000fc0000383ffff */
[----:B------:R-:W-:-:S00]  /*06f0*/  NOP ;  /* 0x0000000000007918 */ /* 0x000fc00000000000 */
        /* <DEDUP_REMOVED lines=8> */
.L_x_1:


//--------------------- .nv.global.init           --------------------------
	.section	.nv.global.init,"aw",@progbits
.nv.global.init:
	.type		_$_str,@object
	.size		_$_str,(_$_str_$_2 - _$_str)
_$_str:
        /*0000*/ 	.byte	0x5f, 0x5f, 0x43, 0x55, 0x44, 0x41, 0x5f, 0x46, 0x54, 0x5a, 0x00
	.type		_$_str_$_2,@object
	.size		_$_str_$_2,(.L_1 - _$_str_$_2)
_$_str_$_2:
        /*000b*/ 	.byte	0x5f, 0x5f, 0x43, 0x55, 0x44, 0x41, 0x5f, 0x50, 0x52, 0x45, 0x43, 0x5f, 0x53, 0x51, 0x52, 0x54
        /*001b*/ 	.byte	0x00
.L_1:


//--------------------- .nv.constant0.triton_poi_fused_cat_16 --------------------------
	.section	.nv.constant0.triton_poi_fused_cat_16,"a",@progbits
	.sectionflags	@""
	.align	4
.nv.constant0.triton_poi_fused_cat_16:
	.zero		588
